//
// Generated by NVIDIA NVVM Compiler
//
// Compiler Build ID: CL-36424714
// Cuda compilation tools, release 13.0, V13.0.88
// Based on NVVM 20.0.0
//

.version 9.0
.target sm_100
.address_size 64

	// .globl	_Z6jacobiPdS_S_id

.visible .entry _Z6jacobiPdS_S_id(
	.param .u64 .ptr .align 1 _Z6jacobiPdS_S_id_param_0,
	.param .u64 .ptr .align 1 _Z6jacobiPdS_S_id_param_1,
	.param .u64 .ptr .align 1 _Z6jacobiPdS_S_id_param_2,
	.param .u32 _Z6jacobiPdS_S_id_param_3,
	.param .f64 _Z6jacobiPdS_S_id_param_4
)
{
	.reg .pred 	%p<2>;
	.reg .b32 	%r<18>;
	.reg .b64 	%rd<26>;
	.reg .b64 	%fd<12>;

	ld.param.u64 	%rd1, [_Z6jacobiPdS_S_id_param_0];
	ld.param.u64 	%rd2, [_Z6jacobiPdS_S_id_param_1];
	ld.param.u64 	%rd3, [_Z6jacobiPdS_S_id_param_2];
	ld.param.u32 	%r2, [_Z6jacobiPdS_S_id_param_3];
	ld.param.f64 	%fd1, [_Z6jacobiPdS_S_id_param_4];
	mov.u32 	%r3, %ctaid.x;
	mov.u32 	%r4, %ctaid.y;
	mov.u32 	%r5, %nctaid.x;
	mad.lo.s32 	%r6, %r4, %r5, %r3;
	mov.u32 	%r7, %ntid.x;
	mov.u32 	%r8, %ntid.y;
	mov.u32 	%r9, %tid.y;
	mov.u32 	%r10, %tid.x;
	mad.lo.s32 	%r11, %r6, %r8, %r9;
	mad.lo.s32 	%r1, %r11, %r7, %r10;
	mul.lo.s32 	%r12, %r2, %r2;
	setp.ge.s32 	%p1, %r1, %r12;
	@%p1 bra 	$L__BB0_2;
	cvta.to.global.u64 	%rd4, %rd1;
	cvta.to.global.u64 	%rd5, %rd3;
	cvta.to.global.u64 	%rd6, %rd2;
	add.s32 	%r13, %r2, 2;
	add.s32 	%r14, %r1, %r13;
	div.s32 	%r15, %r1, %r2;
	shl.b32 	%r16, %r15, 1;
	add.s32 	%r17, %r16, %r14;
	mul.wide.s32 	%rd7, %r17, 8;
	add.s64 	%rd8, %rd4, %rd7;
	ld.global.f64 	%fd2, [%rd8];
	cvt.s64.s32 	%rd9, %r16;
	cvt.s64.s32 	%rd10, %r1;
	cvt.s64.s32 	%rd11, %r2;
	add.s64 	%rd12, %rd10, %rd11;
	add.s64 	%rd13, %rd12, %rd9;
	add.s64 	%rd14, %rd13, 1;
	shl.b64 	%rd15, %rd14, 3;
	add.s64 	%rd16, %rd15, %rd4;
	ld.global.f64 	%fd3, [%rd16+24];
	add.f64 	%fd4, %fd2, %fd3;
	cvt.s64.s32 	%rd17, %r13;
	sub.s64 	%rd18, %rd14, %rd17;
	shl.b64 	%rd19, %rd18, 3;
	add.s64 	%rd20, %rd4, %rd19;
	ld.global.f64 	%fd5, [%rd20+16];
	add.f64 	%fd6, %fd4, %fd5;
	add.s64 	%rd21, %rd14, %rd17;
	shl.b64 	%rd22, %rd21, 3;
	add.s64 	%rd23, %rd4, %rd22;
	ld.global.f64 	%fd7, [%rd23+16];
	add.f64 	%fd8, %fd6, %fd7;
	add.s64 	%rd24, %rd5, %rd15;
	ld.global.f64 	%fd9, [%rd24+16];
	fma.rn.f64 	%fd10, %fd1, %fd9, %fd8;
	mul.f64 	%fd11, %fd10, 0d3FD0000000000000;
	add.s64 	%rd25, %rd6, %rd15;
	st.global.f64 	[%rd25+16], %fd11;
$L__BB0_2:
	ret;

}


// ===== COMPILED SASS (sm_100) =====

	.target	sm_100

	.elftype	@"ET_EXEC"


//--------------------- .note.nv.tkinfo           --------------------------
	.section	.note.nv.tkinfo,"",@"SHT_NOTE"
	.sectionflags	@"SHF_NOTE_NV_TKINFO"
	.tkinfo
        /*0018*/ 	.word	0x00000002
        /*0030*/ 	.string	""
        /*0030*/ 	.string	"ptxas"
        /*0030*/ 	.string	"Cuda compilation tools, release 13.0, V13.0.88"
        /*0030*/ 	.string	"Build cuda_13.0.r13.0/compiler.36424714_0"
        /*0030*/ 	.string	"-arch sm_100 -m 64 "



//--------------------- .note.nv.cuinfo           --------------------------
	.section	.note.nv.cuinfo,"",@"SHT_NOTE"
	.sectionflags	@"SHF_NOTE_NV_CUINFO"
        /*0018*/ 	.short	0x0002
        /*001a*/ 	.short	0x0064
        /*001c*/ 	.short	0x0082
	.zero		2


//--------------------- .nv.info                  --------------------------
	.section	.nv.info,"",@"SHT_CUDA_INFO"
	.align	4


	//----- nvinfo : EIATTR_REGCOUNT
	.align		4
        /*0000*/ 	.byte	0x04, 0x2f
        /*0002*/ 	.short	(.L_1 - .L_0)
	.align		4
.L_0:
        /*0004*/ 	.word	index@(_Z6jacobiPdS_S_id)
        /*0008*/ 	.word	0x00000013


	//----- nvinfo : EIATTR_FRAME_SIZE
	.align		4
.L_1:
        /*000c*/ 	.byte	0x04, 0x11
        /*000e*/ 	.short	(.L_3 - .L_2)
	.align		4
.L_2:
        /*0010*/ 	.word	index@(_Z6jacobiPdS_S_id)
        /*0014*/ 	.word	0x00000000


	//----- nvinfo : EIATTR_MIN_STACK_SIZE
	.align		4
.L_3:
        /*0018*/ 	.byte	0x04, 0x12
        /*001a*/ 	.short	(.L_5 - .L_4)
	.align		4
.L_4:
        /*001c*/ 	.word	index@(_Z6jacobiPdS_S_id)
        /*0020*/ 	.word	0x00000000
.L_5:


//--------------------- .nv.compat                --------------------------
	.section	.nv.compat,"",@"SHT_CUDA_COMPAT_INFO"
	.align	4
        /*0000*/ 	.byte	0x02, 0x09, 0x00, 0x00, 0x02, 0x02, 0x01, 0x00, 0x02, 0x05, 0x05, 0x00, 0x03, 0x07, 0x01, 0x01
        /*0010*/ 	.byte	0x02, 0x03, 0x00, 0x00, 0x02, 0x06, 0x01, 0x00, 0x04, 0x0b, 0x08, 0x00, 0x01, 0x00, 0x00, 0x00
        /*0020*/ 	.byte	0x00, 0x00, 0x00, 0x00


//--------------------- .nv.info._Z6jacobiPdS_S_id --------------------------
	.section	.nv.info._Z6jacobiPdS_S_id,"",@"SHT_CUDA_INFO"
	.sectionflags	@""
	.align	4


	//----- nvinfo : EIATTR_CUDA_API_VERSION
	.align		4
        /*0000*/ 	.byte	0x04, 0x37
        /*0002*/ 	.short	(.L_7 - .L_6)
.L_6:
        /*0004*/ 	.word	0x00000082


	//----- nvinfo : EIATTR_KPARAM_INFO
	.align		4
.L_7:
        /*0008*/ 	.byte	0x04, 0x17
        /*000a*/ 	.short	(.L_9 - .L_8)
.L_8:
        /*000c*/ 	.word	0x00000000
        /*0010*/ 	.short	0x0004
        /*0012*/ 	.short	0x0020
        /*0014*/ 	.byte	0x00, 0xf0, 0x21, 0x00


	//----- nvinfo : EIATTR_KPARAM_INFO
	.align		4
.L_9:
        /*0018*/ 	.byte	0x04, 0x17
        /*001a*/ 	.short	(.L_11 - .L_10)
.L_10:
        /*001c*/ 	.word	0x00000000
        /*0020*/ 	.short	0x0003
        /*0022*/ 	.short	0x0018
        /*0024*/ 	.byte	0x00, 0xf0, 0x11, 0x00


	//----- nvinfo : EIATTR_KPARAM_INFO
	.align		4
.L_11:
        /*0028*/ 	.byte	0x04, 0x17
        /*002a*/ 	.short	(.L_13 - .L_12)
.L_12:
        /*002c*/ 	.word	0x00000000
        /*0030*/ 	.short	0x0002
        /*0032*/ 	.short	0x0010
        /*0034*/ 	.byte	0x00, 0xf5, 0x21, 0x00


	//----- nvinfo : EIATTR_KPARAM_INFO
	.align		4
.L_13:
        /*0038*/ 	.byte	0x04, 0x17
        /*003a*/ 	.short	(.L_15 - .L_14)
.L_14:
        /*003c*/ 	.word	0x00000000
        /*0040*/ 	.short	0x0001
        /*0042*/ 	.short	0x0008
        /*0044*/ 	.byte	0x00, 0xf5, 0x21, 0x00


	//----- nvinfo : EIATTR_KPARAM_INFO
	.align		4
.L_15:
        /*0048*/ 	.byte	0x04, 0x17
        /*004a*/ 	.short	(.L_17 - .L_16)
.L_16:
        /*004c*/ 	.word	0x00000000
        /*0050*/ 	.short	0x0000
        /*0052*/ 	.short	0x0000
        /*0054*/ 	.byte	0x00, 0xf5, 0x21, 0x00


	//----- nvinfo : EIATTR_SPARSE_MMA_MASK
	.align		4
.L_17:
        /*0058*/ 	.byte	0x03, 0x50
        /*005a*/ 	.short	0x0000


	//----- nvinfo : EIATTR_MAXREG_COUNT
	.align		4
        /*005c*/ 	.byte	0x03, 0x1b
        /*005e*/ 	.short	0x00ff


	//----- nvinfo : EIATTR_MERCURY_ISA_VERSION
	.align		4
        /*0060*/ 	.byte	0x03, 0x5f
        /*0062*/ 	.short	0x0101


	//----- nvinfo : EIATTR_VRC_CTA_INIT_COUNT
	.align		4
        /*0064*/ 	.byte	0x02, 0x4a
	.zero		1
	.zero		1


	//----- nvinfo : EIATTR_EXIT_INSTR_OFFSETS
	.align		4
        /*0068*/ 	.byte	0x04, 0x1c
        /*006a*/ 	.short	(.L_19 - .L_18)


	//   ....[0]....
.L_18:
        /*006c*/ 	.word	0x000000e0


	//   ....[1]....
        /*0070*/ 	.word	0x00000530


	//----- nvinfo : EIATTR_CBANK_PARAM_SIZE
	.align		4
.L_19:
        /*0074*/ 	.byte	0x03, 0x19
        /*0076*/ 	.short	0x0028


	//----- nvinfo : EIATTR_PARAM_CBANK
	.align		4
        /*0078*/ 	.byte	0x04, 0x0a
        /*007a*/ 	.short	(.L_21 - .L_20)
	.align		4
.L_20:
        /*007c*/ 	.word	index@(.nv.constant0._Z6jacobiPdS_S_id)
        /*0080*/ 	.short	0x0380
        /*0082*/ 	.short	0x0028


	//----- nvinfo : EIATTR_SW_WAR
	.align		4
.L_21:
        /*0084*/ 	.byte	0x04, 0x36
        /*0086*/ 	.short	(.L_23 - .L_22)
.L_22:
        /*0088*/ 	.word	0x00000008
.L_23:


//--------------------- .nv.callgraph             --------------------------
	.section	.nv.callgraph,"",@"SHT_CUDA_CALLGRAPH"
	.align	4
	.sectionentsize	8
	.align		4
        /*0000*/ 	.word	0x00000000
	.align		4
        /*0004*/ 	.word	0xffffffff
	.align		4
        /*0008*/ 	.word	0x00000000
	.align		4
        /*000c*/ 	.word	0xfffffffe
	.align		4
        /*0010*/ 	.word	0x00000000
	.align		4
        /*0014*/ 	.word	0xfffffffd
	.align		4
        /*0018*/ 	.word	0x00000000
	.align		4
        /*001c*/ 	.word	0xfffffffc


//--------------------- .text._Z6jacobiPdS_S_id   --------------------------
	.section	.text._Z6jacobiPdS_S_id,"ax",@progbits
	.align	128
        .global         _Z6jacobiPdS_S_id
        .type           _Z6jacobiPdS_S_id,@function
        .size           _Z6jacobiPdS_S_id,(.L_x_1 - _Z6jacobiPdS_S_id)
        .other          _Z6jacobiPdS_S_id,@"STO_CUDA_ENTRY STV_DEFAULT"
_Z6jacobiPdS_S_id:
.text._Z6jacobiPdS_S_id:
[----:B------:R-:W-:Y:S01]  /*0000*/  LDC R1, c[0x0][0x37c] ;  /* 0x0000df00ff017b82 */ /* 0x000fe20000000800 */
[----:B------:R-:W0:Y:S07]  /*0010*/  S2R R2, SR_TID.Y ;  /* 0x0000000000027919 */ /* 0x000e2e0000002200 */
[----:B------:R-:W-:Y:S01]  /*0020*/  S2UR UR4, SR_CTAID.X ;  /* 0x00000000000479c3 */ /* 0x000fe20000002500 */
[----:B------:R-:W1:Y:S01]  /*0030*/  LDCU UR6, c[0x0][0x370] ;  /* 0x00006e00ff0677ac */ /* 0x000e620008000800 */
[----:B------:R-:W2:Y:S01]  /*0040*/  S2R R4, SR_TID.X ;  /* 0x0000000000047919 */ /* 0x000ea20000002100 */
[----:B------:R-:W2:Y:S05]  /*0050*/  LDCU UR7, c[0x0][0x360] ;  /* 0x00006c00ff0777ac */ /* 0x000eaa0008000800 */
[----:B------:R-:W1:Y:S08]  /*0060*/  S2UR UR5, SR_CTAID.Y ;  /* 0x00000000000579c3 */ /* 0x000e700000002600 */
[----:B------:R-:W0:Y:S08]  /*0070*/  LDC R5, c[0x0][0x364] ;  /* 0x0000d900ff057b82 */ /* 0x000e300000000800 */
[----:B------:R-:W3:Y:S01]  /*0080*/  LDC R0, c[0x0][0x398] ;  /* 0x0000e600ff007b82 */ /* 0x000ee20000000800 */
[----:B-1----:R-:W-:-:S06]  /*0090*/  UIMAD UR4, UR5, UR6, UR4 ;  /* 0x00000006050472a4 */ /* 0x002fcc000f8e0204 */
[----:B0-----:R-:W-:-:S04]  /*00a0*/  IMAD R5, R5, UR4, R2 ;  /* 0x0000000405057c24 */ /* 0x001fc8000f8e0202 */
[----:B--2---:R-:W-:Y:S02]  /*00b0*/  IMAD R5, R5, UR7, R4 ;  /* 0x0000000705057c24 */ /* 0x004fe4000f8e0204 */
[----:B---3--:R-:W-:-:S05]  /*00c0*/  IMAD R2, R0, R0, RZ ;  /* 0x0000000000027224 */ /* 0x008fca00078e02ff */
[----:B------:R-:W-:-:S13]  /*00d0*/  ISETP.GE.AND P0, PT, R5, R2, PT ;  /* 0x000000020500720c */ /* 0x000fda0003f06270 */
[----:B------:R-:W-:Y:S05]  /*00e0*/  @P0 EXIT ;  /* 0x000000000000094d */ /* 0x000fea0003800000 */
[----:B------:R-:W-:Y:S01]  /*00f0*/  IABS R7, R0 ;  /* 0x0000000000077213 */ /* 0x000fe20000000000 */
[----:B------:R-:W0:Y:S01]  /*0100*/  LDCU.128 UR8, c[0x0][0x380] ;  /* 0x00007000ff0877ac */ /* 0x000e220008000c00 */
[----:B------:R-:W-:Y:S02]  /*0110*/  SHF.R.S32.HI R8, RZ, 0x1f, R0 ;  /* 0x0000001fff087819 */ /* 0x000fe40000011400 */
[----:B------:R-:W1:Y:S01]  /*0120*/  I2F.RP R4, R7 ;  /* 0x0000000700047306 */ /* 0x000e620000209400 */
[----:B------:R-:W2:Y:S01]  /*0130*/  LDCU.64 UR4, c[0x0][0x358] ;  /* 0x00006b00ff0477ac */ /* 0x000ea20008000a00 */
[----:B------:R-:W3:Y:S06]  /*0140*/  LDCU.64 UR6, c[0x0][0x390] ;  /* 0x00007200ff0677ac */ /* 0x000eec0008000a00 */
[----:B-1----:R-:W1:Y:S02]  /*0150*/  MUFU.RCP R4, R4 ;  /* 0x0000000400047308 */ /* 0x002e640000001000 */
[----:B-1----:R-:W-:-:S06]  /*0160*/  VIADD R2, R4, 0xffffffe ;  /* 0x0ffffffe04027836 */ /* 0x002fcc0000000000 */
[----:B------:R1:W4:Y:S02]  /*0170*/  F2I.FTZ.U32.TRUNC.NTZ R3, R2 ;  /* 0x0000000200037305 */ /* 0x000324000021f000 */
[----:B-1----:R-:W-:Y:S02]  /*0180*/  IMAD.MOV.U32 R2, RZ, RZ, RZ ;  /* 0x000000ffff027224 */ /* 0x002fe400078e00ff */
[----:B----4-:R-:W-:-:S04]  /*0190*/  IMAD.MOV R6, RZ, RZ, -R3 ;  /* 0x000000ffff067224 */ /* 0x010fc800078e0a03 */
[----:B------:R-:W-:Y:S01]  /*01a0*/  IMAD R9, R6, R7, RZ ;  /* 0x0000000706097224 */ /* 0x000fe200078e02ff */
[----:B------:R-:W-:-:S03]  /*01b0*/  IABS R6, R5 ;  /* 0x0000000500067213 */ /* 0x000fc60000000000 */
[----:B------:R-:W-:Y:S01]  /*01c0*/  IMAD.HI.U32 R3, R3, R9, R2 ;  /* 0x0000000903037227 */ /* 0x000fe200078e0002 */
[----:B------:R-:W-:-:S04]  /*01d0*/  LOP3.LUT R2, R5, R0, RZ, 0x3c, !PT ;  /* 0x0000000005027212 */ /* 0x000fc800078e3cff */
[----:B------:R-:W-:Y:S01]  /*01e0*/  ISETP.GE.AND P1, PT, R2, RZ, PT ;  /* 0x000000ff0200720c */ /* 0x000fe20003f26270 */
[----:B------:R-:W-:-:S04]  /*01f0*/  IMAD.HI.U32 R3, R3, R6, RZ ;  /* 0x0000000603037227 */ /* 0x000fc800078e00ff */
[----:B------:R-:W-:-:S04]  /*0200*/  IMAD.MOV R4, RZ, RZ, -R3 ;  /* 0x000000ffff047224 */ /* 0x000fc800078e0a03 */
[----:B------:R-:W-:-:S05]  /*0210*/  IMAD R4, R7, R4, R6 ;  /* 0x0000000407047224 */ /* 0x000fca00078e0206 */
[----:B------:R-:W-:-:S13]  /*0220*/  ISETP.GT.U32.AND P2, PT, R7, R4, PT ;  /* 0x000000040700720c */ /* 0x000fda0003f44070 */
[----:B------:R-:W-:Y:S02]  /*0230*/  @!P2 IMAD.IADD R4, R4, 0x1, -R7 ;  /* 0x000000010404a824 */ /* 0x000fe400078e0a07 */
[----:B------:R-:W-:Y:S01]  /*0240*/  @!P2 VIADD R3, R3, 0x1 ;  /* 0x000000010303a836 */ /* 0x000fe20000000000 */
[----:B------:R-:W-:Y:S02]  /*0250*/  ISETP.NE.AND P2, PT, R0, RZ, PT ;  /* 0x000000ff0000720c */ /* 0x000fe40003f45270 */
[----:B------:R-:W-:Y:S02]  /*0260*/  ISETP.GE.U32.AND P0, PT, R4, R7, PT ;  /* 0x000000070400720c */ /* 0x000fe40003f06070 */
[----:B------:R-:W-:-:S11]  /*0270*/  SHF.R.S32.HI R7, RZ, 0x1f, R5 ;  /* 0x0000001fff077819 */ /* 0x000fd60000011405 */
[----:B------:R-:W-:-:S04]  /*0280*/  @P0 VIADD R3, R3, 0x1 ;  /* 0x0000000103030836 */ /* 0x000fc80000000000 */
[----:B------:R-:W-:Y:S02]  /*0290*/  IMAD.MOV.U32 R4, RZ, RZ, R3 ;  /* 0x000000ffff047224 */ /* 0x000fe400078e0003 */
[----:B------:R-:W1:Y:S02]  /*02a0*/  LDC.64 R2, c[0x0][0x380] ;  /* 0x0000e000ff027b82 */ /* 0x000e640000000a00 */
[----:B------:R-:W-:Y:S01]  /*02b0*/  @!P1 IMAD.MOV R4, RZ, RZ, -R4 ;  /* 0x000000ffff049224 */ /* 0x000fe200078e0a04 */
[----:B------:R-:W-:-:S05]  /*02c0*/  @!P2 LOP3.LUT R4, RZ, R0, RZ, 0x33, !PT ;  /* 0x00000000ff04a212 */ /* 0x000fca00078e33ff */
[----:B------:R-:W-:-:S05]  /*02d0*/  IMAD.SHL.U32 R4, R4, 0x2, RZ ;  /* 0x0000000204047824 */ /* 0x000fca00078e00ff */
[----:B------:R-:W-:Y:S02]  /*02e0*/  SHF.R.S32.HI R6, RZ, 0x1f, R4 ;  /* 0x0000001fff067819 */ /* 0x000fe40000011404 */
[----:B------:R-:W-:-:S04]  /*02f0*/  IADD3 R11, P0, P1, R4, R5, R0 ;  /* 0x00000005040b7210 */ /* 0x000fc8000791e000 */
[----:B------:R-:W-:Y:S01]  /*0300*/  IADD3.X R6, PT, PT, R6, R7, R8, P0, P1 ;  /* 0x0000000706067210 */ /* 0x000fe200007e2408 */
[----:B------:R-:W-:Y:S01]  /*0310*/  VIADD R8, R0, 0x2 ;  /* 0x0000000200087836 */ /* 0x000fe20000000000 */
[----:B------:R-:W-:-:S04]  /*0320*/  IADD3 R11, P0, PT, R11, 0x1, RZ ;  /* 0x000000010b0b7810 */ /* 0x000fc80007f1e0ff */
[----:B------:R-:W-:Y:S01]  /*0330*/  IADD3 R5, PT, PT, R4, R5, R8 ;  /* 0x0000000504057210 */ /* 0x000fe20007ffe008 */
[----:B------:R-:W-:Y:S01]  /*0340*/  IMAD.X R16, RZ, RZ, R6, P0 ;  /* 0x000000ffff107224 */ /* 0x000fe200000e0606 */
[----:B------:R-:W-:Y:S01]  /*0350*/  SHF.R.S32.HI R9, RZ, 0x1f, R8 ;  /* 0x0000001fff097819 */ /* 0x000fe20000011408 */
[----:B------:R-:W-:Y:S01]  /*0360*/  IMAD.SHL.U32 R0, R11, 0x8, RZ ;  /* 0x000000080b007824 */ /* 0x000fe200078e00ff */
[----:B------:R-:W-:Y:S01]  /*0370*/  IADD3 R7, P1, PT, -R8, R11, RZ ;  /* 0x0000000b08077210 */ /* 0x000fe20007f3e1ff */
[----:B-1----:R-:W-:Y:S01]  /*0380*/  IMAD.WIDE R2, R5, 0x8, R2 ;  /* 0x0000000805027825 */ /* 0x002fe200078e0202 */
[----:B------:R-:W-:Y:S02]  /*0390*/  SHF.L.U64.HI R12, R11, 0x3, R16 ;  /* 0x000000030b0c7819 */ /* 0x000fe40000010210 */
[----:B0-----:R-:W-:Y:S01]  /*03a0*/  IADD3 R4, P0, PT, R0, UR8, RZ ;  /* 0x0000000800047c10 */ /* 0x001fe2000ff1e0ff */
[----:B------:R-:W-:Y:S02]  /*03b0*/  IMAD.X R14, R16, 0x1, ~R9, P1 ;  /* 0x00000001100e7824 */ /* 0x000fe400008e0e09 */
[----:B--2---:R-:W2:Y:S01]  /*03c0*/  LDG.E.64 R2, desc[UR4][R2.64] ;  /* 0x0000000402027981 */ /* 0x004ea2000c1e1b00 */
[----:B------:R-:W-:-:S02]  /*03d0*/  IADD3.X R5, PT, PT, R12, UR9, RZ, P0, !PT ;  /* 0x000000090c057c10 */ /* 0x000fc400087fe4ff */
[C---:B------:R-:W-:Y:S02]  /*03e0*/  LEA R6, P0, R7.reuse, UR8, 0x3 ;  /* 0x0000000807067c11 */ /* 0x040fe4000f8018ff */
[----:B------:R-:W-:Y:S02]  /*03f0*/  IADD3 R10, P1, PT, R8, R11, RZ ;  /* 0x0000000b080a7210 */ /* 0x000fe40007f3e0ff */
[----:B------:R-:W2:Y:S01]  /*0400*/  LDG.E.64 R4, desc[UR4][R4.64+0x18] ;  /* 0x0000180404047981 */ /* 0x000ea2000c1e1b00 */
[----:B------:R-:W-:Y:S02]  /*0410*/  LEA.HI.X R7, R7, UR9, R14, 0x3, P0 ;  /* 0x0000000907077c11 */ /* 0x000fe400080f1c0e */
[----:B------:R-:W-:Y:S01]  /*0420*/  IMAD.X R9, R9, 0x1, R16, P1 ;  /* 0x0000000109097824 */ /* 0x000fe200008e0610 */
[----:B------:R-:W-:-:S03]  /*0430*/  LEA R8, P0, R10, UR8, 0x3 ;  /* 0x000000080a087c11 */ /* 0x000fc6000f8018ff */
[----:B------:R-:W4:Y:S01]  /*0440*/  LDG.E.64 R6, desc[UR4][R6.64+0x10] ;  /* 0x0000100406067981 */ /* 0x000f22000c1e1b00 */
[----:B------:R-:W-:Y:S02]  /*0450*/  LEA.HI.X R9, R10, UR9, R9, 0x3, P0 ;  /* 0x000000090a097c11 */ /* 0x000fe400080f1c09 */
[----:B---3--:R-:W-:-:S04]  /*0460*/  IADD3 R10, P0, PT, R0, UR6, RZ ;  /* 0x00000006000a7c10 */ /* 0x008fc8000ff1e0ff */
[----:B------:R-:W3:Y:S01]  /*0470*/  LDG.E.64 R8, desc[UR4][R8.64+0x10] ;  /* 0x0000100408087981 */ /* 0x000ee2000c1e1b00 */
[----:B------:R-:W-:Y:S01]  /*0480*/  IADD3.X R11, PT, PT, R12, UR7, RZ, P0, !PT ;  /* 0x000000070c0b7c10 */ /* 0x000fe200087fe4ff */
[----:B------:R-:W0:Y:S05]  /*0490*/  LDCU.64 UR6, c[0x0][0x3a0] ;  /* 0x00007400ff0677ac */ /* 0x000e2a0008000a00 */
[----:B------:R-:W0:Y:S01]  /*04a0*/  LDG.E.64 R10, desc[UR4][R10.64+0x10] ;  /* 0x000010040a0a7981 */ /* 0x000e22000c1e1b00 */
[----:B--2---:R-:W-:-:S08]  /*04b0*/  DADD R2, R2, R4 ;  /* 0x0000000002027229 */ /* 0x004fd00000000004 */
[----:B----4-:R-:W-:-:S08]  /*04c0*/  DADD R2, R2, R6 ;  /* 0x0000000002027229 */ /* 0x010fd00000000006 */
[----:B---3--:R-:W-:Y:S01]  /*04d0*/  DADD R2, R2, R8 ;  /* 0x0000000002027229 */ /* 0x008fe20000000008 */
[----:B------:R-:W-:-:S07]  /*04e0*/  IADD3 R4, P0, PT, R0, UR10, RZ ;  /* 0x0000000a00047c10 */ /* 0x000fce000ff1e0ff */
[----:B0-----:R-:W-:Y:S01]  /*04f0*/  DFMA R2, R10, UR6, R2 ;  /* 0x000000060a027c2b */ /* 0x001fe20008000002 */
[----:B------:R-:W-:-:S07]  /*0500*/  IADD3.X R5, PT, PT, R12, UR11, RZ, P0, !PT ;  /* 0x0000000b0c057c10 */ /* 0x000fce00087fe4ff */
[----:B------:R-:W-:-:S07]  /*0510*/  DMUL R2, R2, 0.25 ;  /* 0x3fd0000002027828 */ /* 0x000fce0000000000 */
[----:B------:R-:W-:Y:S01]  /*0520*/  STG.E.64 desc[UR4][R4.64+0x10], R2 ;  /* 0x0000100204007986 */ /* 0x000fe2000c101b04 */
[----:B------:R-:W-:Y:S05]  /*0530*/  EXIT ;  /* 0x000000000000794d */ /* 0x000fea0003800000 */
.L_x_0:
[----:B------:R-:W-:-:S00]  /*0540*/  BRA `(.L_x_0) ;  /* 0xfffffffc00fc7947 */ /* 0x000fc0000383ffff */
[----:B------:R-:W-:-:S00]  /*0550*/  NOP ;  /* 0x0000000000007918 */ /* 0x000fc00000000000 */
        /* <DEDUP_REMOVED lines=10> */
.L_x_1:


//--------------------- .nv.shared.reserved.0     --------------------------
	.section	.nv.shared.reserved.0,"aw",@nobits
	.weak		__nv_reservedSMEM_offset_0_alias
	.size		__nv_reservedSMEM_offset_0_alias, 0, 64
	.other		__nv_reservedSMEM_offset_0_alias,@"STO_CUDA_RESERVED_SHARED STV_DEFAULT"
__nv_reservedSMEM_offset_0_alias:
	.zero		0
	.zero		64


//--------------------- .nv.constant0._Z6jacobiPdS_S_id --------------------------
	.section	.nv.constant0._Z6jacobiPdS_S_id,"a",@progbits
	.sectionflags	@""
	.align	4
.nv.constant0._Z6jacobiPdS_S_id:
	.zero		936


//--------------------- SYMBOLS --------------------------

	.type		.nv.reservedSmem.offset0,@object
	.size		.nv.reservedSmem.offset0,0x4
